//
// Generated by NVIDIA NVVM Compiler
//
// Compiler Build ID: CL-36424714
// Cuda compilation tools, release 13.0, V13.0.88
// Based on NVVM 20.0.0
//

.version 9.0
.target sm_100
.address_size 64

	// .globl	_Z25nppiCompare_8u_C1R_kernelPKhiS0_iPhiii8NppCmpOp

.visible .entry _Z25nppiCompare_8u_C1R_kernelPKhiS0_iPhiii8NppCmpOp(
	.param .u64 .ptr .align 1 _Z25nppiCompare_8u_C1R_kernelPKhiS0_iPhiii8NppCmpOp_param_0,
	.param .u32 _Z25nppiCompare_8u_C1R_kernelPKhiS0_iPhiii8NppCmpOp_param_1,
	.param .u64 .ptr .align 1 _Z25nppiCompare_8u_C1R_kernelPKhiS0_iPhiii8NppCmpOp_param_2,
	.param .u32 _Z25nppiCompare_8u_C1R_kernelPKhiS0_iPhiii8NppCmpOp_param_3,
	.param .u64 .ptr .align 1 _Z25nppiCompare_8u_C1R_kernelPKhiS0_iPhiii8NppCmpOp_param_4,
	.param .u32 _Z25nppiCompare_8u_C1R_kernelPKhiS0_iPhiii8NppCmpOp_param_5,
	.param .u32 _Z25nppiCompare_8u_C1R_kernelPKhiS0_iPhiii8NppCmpOp_param_6,
	.param .u32 _Z25nppiCompare_8u_C1R_kernelPKhiS0_iPhiii8NppCmpOp_param_7,
	.param .u32 _Z25nppiCompare_8u_C1R_kernelPKhiS0_iPhiii8NppCmpOp_param_8
)
{
	.reg .pred 	%p<18>;
	.reg .b16 	%rs<14>;
	.reg .b32 	%r<20>;
	.reg .b64 	%rd<17>;

	ld.param.u64 	%rd2, [_Z25nppiCompare_8u_C1R_kernelPKhiS0_iPhiii8NppCmpOp_param_0];
	ld.param.u32 	%r4, [_Z25nppiCompare_8u_C1R_kernelPKhiS0_iPhiii8NppCmpOp_param_1];
	ld.param.u64 	%rd3, [_Z25nppiCompare_8u_C1R_kernelPKhiS0_iPhiii8NppCmpOp_param_2];
	ld.param.u32 	%r5, [_Z25nppiCompare_8u_C1R_kernelPKhiS0_iPhiii8NppCmpOp_param_3];
	ld.param.u64 	%rd4, [_Z25nppiCompare_8u_C1R_kernelPKhiS0_iPhiii8NppCmpOp_param_4];
	ld.param.u32 	%r6, [_Z25nppiCompare_8u_C1R_kernelPKhiS0_iPhiii8NppCmpOp_param_5];
	ld.param.u32 	%r8, [_Z25nppiCompare_8u_C1R_kernelPKhiS0_iPhiii8NppCmpOp_param_6];
	ld.param.u32 	%r9, [_Z25nppiCompare_8u_C1R_kernelPKhiS0_iPhiii8NppCmpOp_param_7];
	ld.param.u32 	%r7, [_Z25nppiCompare_8u_C1R_kernelPKhiS0_iPhiii8NppCmpOp_param_8];
	mov.u32 	%r11, %ctaid.x;
	mov.u32 	%r12, %ntid.x;
	mov.u32 	%r13, %tid.x;
	mad.lo.s32 	%r1, %r11, %r12, %r13;
	mov.u32 	%r14, %ctaid.y;
	mov.u32 	%r15, %ntid.y;
	mov.u32 	%r16, %tid.y;
	mad.lo.s32 	%r17, %r14, %r15, %r16;
	setp.ge.s32 	%p7, %r1, %r8;
	setp.ge.s32 	%p8, %r17, %r9;
	or.pred  	%p9, %p7, %p8;
	@%p9 bra 	$L__BB0_13;
	cvta.to.global.u64 	%rd5, %rd2;
	cvta.to.global.u64 	%rd6, %rd3;
	mul.lo.s32 	%r18, %r4, %r17;
	cvt.s64.s32 	%rd7, %r18;
	mul.lo.s32 	%r19, %r5, %r17;
	cvt.s64.s32 	%rd8, %r19;
	mul.lo.s32 	%r3, %r6, %r17;
	cvt.s64.s32 	%rd1, %r1;
	add.s64 	%rd9, %rd7, %rd1;
	add.s64 	%rd10, %rd5, %rd9;
	ld.global.u8 	%rs1, [%rd10];
	add.s64 	%rd11, %rd8, %rd1;
	add.s64 	%rd12, %rd6, %rd11;
	ld.global.u8 	%rs2, [%rd12];
	mov.pred 	%p17, 0;
	setp.gt.s32 	%p11, %r7, 1;
	@%p11 bra 	$L__BB0_5;
	setp.eq.s32 	%p15, %r7, 0;
	@%p15 bra 	$L__BB0_9;
	setp.eq.s32 	%p16, %r7, 1;
	@%p16 bra 	$L__BB0_4;
	bra.uni 	$L__BB0_12;
$L__BB0_4:
	setp.le.u16 	%p17, %rs1, %rs2;
	bra.uni 	$L__BB0_12;
$L__BB0_5:
	setp.eq.s32 	%p12, %r7, 2;
	@%p12 bra 	$L__BB0_10;
	setp.eq.s32 	%p13, %r7, 3;
	@%p13 bra 	$L__BB0_11;
	setp.eq.s32 	%p14, %r7, 4;
	@%p14 bra 	$L__BB0_8;
	bra.uni 	$L__BB0_12;
$L__BB0_8:
	setp.gt.u16 	%p17, %rs1, %rs2;
	bra.uni 	$L__BB0_12;
$L__BB0_9:
	setp.lt.u16 	%p17, %rs1, %rs2;
	bra.uni 	$L__BB0_12;
$L__BB0_10:
	setp.eq.s16 	%p17, %rs1, %rs2;
	bra.uni 	$L__BB0_12;
$L__BB0_11:
	setp.ge.u16 	%p17, %rs1, %rs2;
$L__BB0_12:
	selp.s16 	%rs13, -1, 0, %p17;
	cvt.s64.s32 	%rd13, %r3;
	add.s64 	%rd14, %rd13, %rd1;
	cvta.to.global.u64 	%rd15, %rd4;
	add.s64 	%rd16, %rd15, %rd14;
	st.global.u8 	[%rd16], %rs13;
$L__BB0_13:
	ret;

}
	// .globl	_Z26nppiCompare_16u_C1R_kernelPKtiS0_iPhiii8NppCmpOp
.visible .entry _Z26nppiCompare_16u_C1R_kernelPKtiS0_iPhiii8NppCmpOp(
	.param .u64 .ptr .align 1 _Z26nppiCompare_16u_C1R_kernelPKtiS0_iPhiii8NppCmpOp_param_0,
	.param .u32 _Z26nppiCompare_16u_C1R_kernelPKtiS0_iPhiii8NppCmpOp_param_1,
	.param .u64 .ptr .align 1 _Z26nppiCompare_16u_C1R_kernelPKtiS0_iPhiii8NppCmpOp_param_2,
	.param .u32 _Z26nppiCompare_16u_C1R_kernelPKtiS0_iPhiii8NppCmpOp_param_3,
	.param .u64 .ptr .align 1 _Z26nppiCompare_16u_C1R_kernelPKtiS0_iPhiii8NppCmpOp_param_4,
	.param .u32 _Z26nppiCompare_16u_C1R_kernelPKtiS0_iPhiii8NppCmpOp_param_5,
	.param .u32 _Z26nppiCompare_16u_C1R_kernelPKtiS0_iPhiii8NppCmpOp_param_6,
	.param .u32 _Z26nppiCompare_16u_C1R_kernelPKtiS0_iPhiii8NppCmpOp_param_7,
	.param .u32 _Z26nppiCompare_16u_C1R_kernelPKtiS0_iPhiii8NppCmpOp_param_8
)
{
	.reg .pred 	%p<18>;
	.reg .b16 	%rs<4>;
	.reg .b32 	%r<20>;
	.reg .b64 	%rd<18>;

	ld.param.u64 	%rd2, [_Z26nppiCompare_16u_C1R_kernelPKtiS0_iPhiii8NppCmpOp_param_0];
	ld.param.u32 	%r4, [_Z26nppiCompare_16u_C1R_kernelPKtiS0_iPhiii8NppCmpOp_param_1];
	ld.param.u64 	%rd3, [_Z26nppiCompare_16u_C1R_kernelPKtiS0_iPhiii8NppCmpOp_param_2];
	ld.param.u32 	%r5, [_Z26nppiCompare_16u_C1R_kernelPKtiS0_iPhiii8NppCmpOp_param_3];
	ld.param.u64 	%rd4, [_Z26nppiCompare_16u_C1R_kernelPKtiS0_iPhiii8NppCmpOp_param_4];
	ld.param.u32 	%r6, [_Z26nppiCompare_16u_C1R_kernelPKtiS0_iPhiii8NppCmpOp_param_5];
	ld.param.u32 	%r8, [_Z26nppiCompare_16u_C1R_kernelPKtiS0_iPhiii8NppCmpOp_param_6];
	ld.param.u32 	%r9, [_Z26nppiCompare_16u_C1R_kernelPKtiS0_iPhiii8NppCmpOp_param_7];
	ld.param.u32 	%r7, [_Z26nppiCompare_16u_C1R_kernelPKtiS0_iPhiii8NppCmpOp_param_8];
	mov.u32 	%r11, %ctaid.x;
	mov.u32 	%r12, %ntid.x;
	mov.u32 	%r13, %tid.x;
	mad.lo.s32 	%r1, %r11, %r12, %r13;
	mov.u32 	%r14, %ctaid.y;
	mov.u32 	%r15, %ntid.y;
	mov.u32 	%r16, %tid.y;
	mad.lo.s32 	%r17, %r14, %r15, %r16;
	setp.ge.s32 	%p7, %r1, %r8;
	setp.ge.s32 	%p8, %r17, %r9;
	or.pred  	%p9, %p7, %p8;
	@%p9 bra 	$L__BB1_13;
	cvta.to.global.u64 	%rd5, %rd2;
	cvta.to.global.u64 	%rd6, %rd3;
	mul.lo.s32 	%r18, %r4, %r17;
	cvt.s64.s32 	%rd7, %r18;
	add.s64 	%rd8, %rd5, %rd7;
	mul.lo.s32 	%r19, %r5, %r17;
	cvt.s64.s32 	%rd9, %r19;
	add.s64 	%rd10, %rd6, %rd9;
	mul.lo.s32 	%r3, %r6, %r17;
	cvt.s64.s32 	%rd1, %r1;
	mul.wide.s32 	%rd11, %r1, 2;
	add.s64 	%rd12, %rd8, %rd11;
	ld.global.u16 	%rs1, [%rd12];
	add.s64 	%rd13, %rd10, %rd11;
	ld.global.u16 	%rs2, [%rd13];
	mov.pred 	%p17, 0;
	setp.gt.s32 	%p11, %r7, 1;
	@%p11 bra 	$L__BB1_5;
	setp.eq.s32 	%p15, %r7, 0;
	@%p15 bra 	$L__BB1_9;
	setp.eq.s32 	%p16, %r7, 1;
	@%p16 bra 	$L__BB1_4;
	bra.uni 	$L__BB1_12;
$L__BB1_4:
	setp.le.u16 	%p17, %rs1, %rs2;
	bra.uni 	$L__BB1_12;
$L__BB1_5:
	setp.eq.s32 	%p12, %r7, 2;
	@%p12 bra 	$L__BB1_10;
	setp.eq.s32 	%p13, %r7, 3;
	@%p13 bra 	$L__BB1_11;
	setp.eq.s32 	%p14, %r7, 4;
	@%p14 bra 	$L__BB1_8;
	bra.uni 	$L__BB1_12;
$L__BB1_8:
	setp.gt.u16 	%p17, %rs1, %rs2;
	bra.uni 	$L__BB1_12;
$L__BB1_9:
	setp.lt.u16 	%p17, %rs1, %rs2;
	bra.uni 	$L__BB1_12;
$L__BB1_10:
	setp.eq.s16 	%p17, %rs1, %rs2;
	bra.uni 	$L__BB1_12;
$L__BB1_11:
	setp.ge.u16 	%p17, %rs1, %rs2;
$L__BB1_12:
	selp.s16 	%rs3, -1, 0, %p17;
	cvt.s64.s32 	%rd14, %r3;
	add.s64 	%rd15, %rd14, %rd1;
	cvta.to.global.u64 	%rd16, %rd4;
	add.s64 	%rd17, %rd16, %rd15;
	st.global.u8 	[%rd17], %rs3;
$L__BB1_13:
	ret;

}
	// .globl	_Z26nppiCompare_32f_C1R_kernelPKfiS0_iPhiii8NppCmpOp
.visible .entry _Z26nppiCompare_32f_C1R_kernelPKfiS0_iPhiii8NppCmpOp(
	.param .u64 .ptr .align 1 _Z26nppiCompare_32f_C1R_kernelPKfiS0_iPhiii8NppCmpOp_param_0,
	.param .u32 _Z26nppiCompare_32f_C1R_kernelPKfiS0_iPhiii8NppCmpOp_param_1,
	.param .u64 .ptr .align 1 _Z26nppiCompare_32f_C1R_kernelPKfiS0_iPhiii8NppCmpOp_param_2,
	.param .u32 _Z26nppiCompare_32f_C1R_kernelPKfiS0_iPhiii8NppCmpOp_param_3,
	.param .u64 .ptr .align 1 _Z26nppiCompare_32f_C1R_kernelPKfiS0_iPhiii8NppCmpOp_param_4,
	.param .u32 _Z26nppiCompare_32f_C1R_kernelPKfiS0_iPhiii8NppCmpOp_param_5,
	.param .u32 _Z26nppiCompare_32f_C1R_kernelPKfiS0_iPhiii8NppCmpOp_param_6,
	.param .u32 _Z26nppiCompare_32f_C1R_kernelPKfiS0_iPhiii8NppCmpOp_param_7,
	.param .u32 _Z26nppiCompare_32f_C1R_kernelPKfiS0_iPhiii8NppCmpOp_param_8
)
{
	.reg .pred 	%p<18>;
	.reg .b16 	%rs<2>;
	.reg .b32 	%r<20>;
	.reg .b32 	%f<3>;
	.reg .b64 	%rd<18>;

	ld.param.u64 	%rd2, [_Z26nppiCompare_32f_C1R_kernelPKfiS0_iPhiii8NppCmpOp_param_0];
	ld.param.u32 	%r4, [_Z26nppiCompare_32f_C1R_kernelPKfiS0_iPhiii8NppCmpOp_param_1];
	ld.param.u64 	%rd3, [_Z26nppiCompare_32f_C1R_kernelPKfiS0_iPhiii8NppCmpOp_param_2];
	ld.param.u32 	%r5, [_Z26nppiCompare_32f_C1R_kernelPKfiS0_iPhiii8NppCmpOp_param_3];
	ld.param.u64 	%rd4, [_Z26nppiCompare_32f_C1R_kernelPKfiS0_iPhiii8NppCmpOp_param_4];
	ld.param.u32 	%r6, [_Z26nppiCompare_32f_C1R_kernelPKfiS0_iPhiii8NppCmpOp_param_5];
	ld.param.u32 	%r8, [_Z26nppiCompare_32f_C1R_kernelPKfiS0_iPhiii8NppCmpOp_param_6];
	ld.param.u32 	%r9, [_Z26nppiCompare_32f_C1R_kernelPKfiS0_iPhiii8NppCmpOp_param_7];
	ld.param.u32 	%r7, [_Z26nppiCompare_32f_C1R_kernelPKfiS0_iPhiii8NppCmpOp_param_8];
	mov.u32 	%r11, %ctaid.x;
	mov.u32 	%r12, %ntid.x;
	mov.u32 	%r13, %tid.x;
	mad.lo.s32 	%r1, %r11, %r12, %r13;
	mov.u32 	%r14, %ctaid.y;
	mov.u32 	%r15, %ntid.y;
	mov.u32 	%r16, %tid.y;
	mad.lo.s32 	%r17, %r14, %r15, %r16;
	setp.ge.s32 	%p7, %r1, %r8;
	setp.ge.s32 	%p8, %r17, %r9;
	or.pred  	%p9, %p7, %p8;
	@%p9 bra 	$L__BB2_13;
	cvta.to.global.u64 	%rd5, %rd2;
	cvta.to.global.u64 	%rd6, %rd3;
	mul.lo.s32 	%r18, %r4, %r17;
	cvt.s64.s32 	%rd7, %r18;
	add.s64 	%rd8, %rd5, %rd7;
	mul.lo.s32 	%r19, %r5, %r17;
	cvt.s64.s32 	%rd9, %r19;
	add.s64 	%rd10, %rd6, %rd9;
	mul.lo.s32 	%r3, %r6, %r17;
	cvt.s64.s32 	%rd1, %r1;
	mul.wide.s32 	%rd11, %r1, 4;
	add.s64 	%rd12, %rd8, %rd11;
	ld.global.f32 	%f1, [%rd12];
	add.s64 	%rd13, %rd10, %rd11;
	ld.global.f32 	%f2, [%rd13];
	mov.pred 	%p17, 0;
	setp.gt.s32 	%p11, %r7, 1;
	@%p11 bra 	$L__BB2_5;
	setp.eq.s32 	%p15, %r7, 0;
	@%p15 bra 	$L__BB2_9;
	setp.eq.s32 	%p16, %r7, 1;
	@%p16 bra 	$L__BB2_4;
	bra.uni 	$L__BB2_12;
$L__BB2_4:
	setp.le.f32 	%p17, %f1, %f2;
	bra.uni 	$L__BB2_12;
$L__BB2_5:
	setp.eq.s32 	%p12, %r7, 2;
	@%p12 bra 	$L__BB2_10;
	setp.eq.s32 	%p13, %r7, 3;
	@%p13 bra 	$L__BB2_11;
	setp.eq.s32 	%p14, %r7, 4;
	@%p14 bra 	$L__BB2_8;
	bra.uni 	$L__BB2_12;
$L__BB2_8:
	setp.gt.f32 	%p17, %f1, %f2;
	bra.uni 	$L__BB2_12;
$L__BB2_9:
	setp.lt.f32 	%p17, %f1, %f2;
	bra.uni 	$L__BB2_12;
$L__BB2_10:
	setp.eq.f32 	%p17, %f1, %f2;
	bra.uni 	$L__BB2_12;
$L__BB2_11:
	setp.ge.f32 	%p17, %f1, %f2;
$L__BB2_12:
	selp.s16 	%rs1, -1, 0, %p17;
	cvt.s64.s32 	%rd14, %r3;
	add.s64 	%rd15, %rd14, %rd1;
	cvta.to.global.u64 	%rd16, %rd4;
	add.s64 	%rd17, %rd16, %rd15;
	st.global.u8 	[%rd17], %rs1;
$L__BB2_13:
	ret;

}


// ===== COMPILED SASS (sm_100) =====

	.target	sm_100

	.elftype	@"ET_EXEC"


//--------------------- .note.nv.tkinfo           --------------------------
	.section	.note.nv.tkinfo,"",@"SHT_NOTE"
	.sectionflags	@"SHF_NOTE_NV_TKINFO"
	.tkinfo
        /*0018*/ 	.word	0x00000002
        /*0030*/ 	.string	""
        /*0030*/ 	.string	"ptxas"
        /*0030*/ 	.string	"Cuda compilation tools, release 13.0, V13.0.88"
        /*0030*/ 	.string	"Build cuda_13.0.r13.0/compiler.36424714_0"
        /*0030*/ 	.string	"-arch sm_100 -m 64 "



//--------------------- .note.nv.cuinfo           --------------------------
	.section	.note.nv.cuinfo,"",@"SHT_NOTE"
	.sectionflags	@"SHF_NOTE_NV_CUINFO"
        /*0018*/ 	.short	0x0002
        /*001a*/ 	.short	0x0064
        /*001c*/ 	.short	0x0082
	.zero		2


//--------------------- .nv.info                  --------------------------
	.section	.nv.info,"",@"SHT_CUDA_INFO"
	.align	4


	//----- nvinfo : EIATTR_REGCOUNT
	.align		4
        /*0000*/ 	.byte	0x04, 0x2f
        /*0002*/ 	.short	(.L_1 - .L_0)
	.align		4
.L_0:
        /*0004*/ 	.word	index@(_Z25nppiCompare_8u_C1R_kernelPKhiS0_iPhiii8NppCmpOp)
        /*0008*/ 	.word	0x0000000d


	//----- nvinfo : EIATTR_FRAME_SIZE
	.align		4
.L_1:
        /*000c*/ 	.byte	0x04, 0x11
        /*000e*/ 	.short	(.L_3 - .L_2)
	.align		4
.L_2:
        /*0010*/ 	.word	index@(_Z25nppiCompare_8u_C1R_kernelPKhiS0_iPhiii8NppCmpOp)
        /*0014*/ 	.word	0x00000000


	//----- nvinfo : EIATTR_REGCOUNT
	.align		4
.L_3:
        /*0018*/ 	.byte	0x04, 0x2f
        /*001a*/ 	.short	(.L_5 - .L_4)
	.align		4
.L_4:
        /*001c*/ 	.word	index@(_Z26nppiCompare_16u_C1R_kernelPKtiS0_iPhiii8NppCmpOp)
        /*0020*/ 	.word	0x0000000d


	//----- nvinfo : EIATTR_FRAME_SIZE
	.align		4
.L_5:
        /*0024*/ 	.byte	0x04, 0x11
        /*0026*/ 	.short	(.L_7 - .L_6)
	.align		4
.L_6:
        /*0028*/ 	.word	index@(_Z26nppiCompare_16u_C1R_kernelPKtiS0_iPhiii8NppCmpOp)
        /*002c*/ 	.word	0x00000000


	//----- nvinfo : EIATTR_REGCOUNT
	.align		4
.L_7:
        /*0030*/ 	.byte	0x04, 0x2f
        /*0032*/ 	.short	(.L_9 - .L_8)
	.align		4
.L_8:
        /*0034*/ 	.word	index@(_Z26nppiCompare_32f_C1R_kernelPKfiS0_iPhiii8NppCmpOp)
        /*0038*/ 	.word	0x0000000c


	//----- nvinfo : EIATTR_FRAME_SIZE
	.align		4
.L_9:
        /*003c*/ 	.byte	0x04, 0x11
        /*003e*/ 	.short	(.L_11 - .L_10)
	.align		4
.L_10:
        /*0040*/ 	.word	index@(_Z26nppiCompare_32f_C1R_kernelPKfiS0_iPhiii8NppCmpOp)
        /*0044*/ 	.word	0x00000000


	//----- nvinfo : EIATTR_MIN_STACK_SIZE
	.align		4
.L_11:
        /*0048*/ 	.byte	0x04, 0x12
        /*004a*/ 	.short	(.L_13 - .L_12)
	.align		4
.L_12:
        /*004c*/ 	.word	index@(_Z26nppiCompare_32f_C1R_kernelPKfiS0_iPhiii8NppCmpOp)
        /*0050*/ 	.word	0x00000000


	//----- nvinfo : EIATTR_MIN_STACK_SIZE
	.align		4
.L_13:
        /*0054*/ 	.byte	0x04, 0x12
        /*0056*/ 	.short	(.L_15 - .L_14)
	.align		4
.L_14:
        /*0058*/ 	.word	index@(_Z26nppiCompare_16u_C1R_kernelPKtiS0_iPhiii8NppCmpOp)
        /*005c*/ 	.word	0x00000000


	//----- nvinfo : EIATTR_MIN_STACK_SIZE
	.align		4
.L_15:
        /*0060*/ 	.byte	0x04, 0x12
        /*0062*/ 	.short	(.L_17 - .L_16)
	.align		4
.L_16:
        /*0064*/ 	.word	index@(_Z25nppiCompare_8u_C1R_kernelPKhiS0_iPhiii8NppCmpOp)
        /*0068*/ 	.word	0x00000000
.L_17:


//--------------------- .nv.compat                --------------------------
	.section	.nv.compat,"",@"SHT_CUDA_COMPAT_INFO"
	.align	4
        /*0000*/ 	.byte	0x02, 0x09, 0x00, 0x00, 0x02, 0x02, 0x01, 0x00, 0x02, 0x05, 0x05, 0x00, 0x03, 0x07, 0x01, 0x01
        /*0010*/ 	.byte	0x02, 0x03, 0x00, 0x00, 0x02, 0x06, 0x01, 0x00, 0x04, 0x0b, 0x08, 0x00, 0x09, 0x00, 0x00, 0x00
        /*0020*/ 	.byte	0x00, 0x00, 0x00, 0x00


//--------------------- .nv.info._Z26nppiCompare_32f_C1R_kernelPKfiS0_iPhiii8NppCmpOp --------------------------
	.section	.nv.info._Z26nppiCompare_32f_C1R_kernelPKfiS0_iPhiii8NppCmpOp,"",@"SHT_CUDA_INFO"
	.sectionflags	@""
	.align	4


	//----- nvinfo : EIATTR_CUDA_API_VERSION
	.align		4
        /*0000*/ 	.byte	0x04, 0x37
        /*0002*/ 	.short	(.L_19 - .L_18)
.L_18:
        /*0004*/ 	.word	0x00000082


	//----- nvinfo : EIATTR_KPARAM_INFO
	.align		4
.L_19:
        /*0008*/ 	.byte	0x04, 0x17
        /*000a*/ 	.short	(.L_21 - .L_20)
.L_20:
        /*000c*/ 	.word	0x00000000
        /*0010*/ 	.short	0x0008
        /*0012*/ 	.short	0x0034
        /*0014*/ 	.byte	0x00, 0xf0, 0x11, 0x00


	//----- nvinfo : EIATTR_KPARAM_INFO
	.align		4
.L_21:
        /*0018*/ 	.byte	0x04, 0x17
        /*001a*/ 	.short	(.L_23 - .L_22)
.L_22:
        /*001c*/ 	.word	0x00000000
        /*0020*/ 	.short	0x0007
        /*0022*/ 	.short	0x0030
        /*0024*/ 	.byte	0x00, 0xf0, 0x11, 0x00


	//----- nvinfo : EIATTR_KPARAM_INFO
	.align		4
.L_23:
        /*0028*/ 	.byte	0x04, 0x17
        /*002a*/ 	.short	(.L_25 - .L_24)
.L_24:
        /*002c*/ 	.word	0x00000000
        /*0030*/ 	.short	0x0006
        /*0032*/ 	.short	0x002c
        /*0034*/ 	.byte	0x00, 0xf0, 0x11, 0x00


	//----- nvinfo : EIATTR_KPARAM_INFO
	.align		4
.L_25:
        /*0038*/ 	.byte	0x04, 0x17
        /*003a*/ 	.short	(.L_27 - .L_26)
.L_26:
        /*003c*/ 	.word	0x00000000
        /*0040*/ 	.short	0x0005
        /*0042*/ 	.short	0x0028
        /*0044*/ 	.byte	0x00, 0xf0, 0x11, 0x00


	//----- nvinfo : EIATTR_KPARAM_INFO
	.align		4
.L_27:
        /*0048*/ 	.byte	0x04, 0x17
        /*004a*/ 	.short	(.L_29 - .L_28)
.L_28:
        /*004c*/ 	.word	0x00000000
        /*0050*/ 	.short	0x0004
        /*0052*/ 	.short	0x0020
        /*0054*/ 	.byte	0x00, 0xf5, 0x21, 0x00


	//----- nvinfo : EIATTR_KPARAM_INFO
	.align		4
.L_29:
        /*0058*/ 	.byte	0x04, 0x17
        /*005a*/ 	.short	(.L_31 - .L_30)
.L_30:
        /*005c*/ 	.word	0x00000000
        /*0060*/ 	.short	0x0003
        /*0062*/ 	.short	0x0018
        /*0064*/ 	.byte	0x00, 0xf0, 0x11, 0x00


	//----- nvinfo : EIATTR_KPARAM_INFO
	.align		4
.L_31:
        /*0068*/ 	.byte	0x04, 0x17
        /*006a*/ 	.short	(.L_33 - .L_32)
.L_32:
        /*006c*/ 	.word	0x00000000
        /*0070*/ 	.short	0x0002
        /*0072*/ 	.short	0x0010
        /*0074*/ 	.byte	0x00, 0xf5, 0x21, 0x00


	//----- nvinfo : EIATTR_KPARAM_INFO
	.align		4
.L_33:
        /*0078*/ 	.byte	0x04, 0x17
        /*007a*/ 	.short	(.L_35 - .L_34)
.L_34:
        /*007c*/ 	.word	0x00000000
        /*0080*/ 	.short	0x0001
        /*0082*/ 	.short	0x0008
        /*0084*/ 	.byte	0x00, 0xf0, 0x11, 0x00


	//----- nvinfo : EIATTR_KPARAM_INFO
	.align		4
.L_35:
        /*0088*/ 	.byte	0x04, 0x17
        /*008a*/ 	.short	(.L_37 - .L_36)
.L_36:
        /*008c*/ 	.word	0x00000000
        /*0090*/ 	.short	0x0000
        /*0092*/ 	.short	0x0000
        /*0094*/ 	.byte	0x00, 0xf5, 0x21, 0x00


	//----- nvinfo : EIATTR_SPARSE_MMA_MASK
	.align		4
.L_37:
        /*0098*/ 	.byte	0x03, 0x50
        /*009a*/ 	.short	0x0000


	//----- nvinfo : EIATTR_MAXREG_COUNT
	.align		4
        /*009c*/ 	.byte	0x03, 0x1b
        /*009e*/ 	.short	0x00ff


	//----- nvinfo : EIATTR_MERCURY_ISA_VERSION
	.align		4
        /*00a0*/ 	.byte	0x03, 0x5f
        /*00a2*/ 	.short	0x0101


	//----- nvinfo : EIATTR_VRC_CTA_INIT_COUNT
	.align		4
        /*00a4*/ 	.byte	0x02, 0x4a
	.zero		1
	.zero		1


	//----- nvinfo : EIATTR_EXIT_INSTR_OFFSETS
	.align		4
        /*00a8*/ 	.byte	0x04, 0x1c
        /*00aa*/ 	.short	(.L_39 - .L_38)


	//   ....[0]....
.L_38:
        /*00ac*/ 	.word	0x000000d0


	//   ....[1]....
        /*00b0*/ 	.word	0x000003e0


	//----- nvinfo : EIATTR_INDIRECT_BRANCH_TARGETS
	.align		4
.L_39:
        /*00b4*/ 	.byte	0x04, 0x34
        /*00b6*/ 	.short	(.L_41 - .L_40)


	//   ....[0]....
.L_40:
        /*00b8*/ 	.word	.L_x_9@srel
        /*00bc*/ 	.short	0x0
        /*00be*/ 	.short	0x0
        /*00c0*/ 	.word	0x3
        /*00c4*/ 	.word	.L_x_10@srel
        /*00c8*/ 	.word	.L_x_11@srel
        /*00cc*/ 	.word	.L_x_1@srel


	//   ....[1]....
        /*00d0*/ 	.word	.L_x_13@srel
        /*00d4*/ 	.short	0x0
        /*00d6*/ 	.short	0x0
        /*00d8*/ 	.word	0x4
        /*00dc*/ 	.word	.L_x_14@srel
        /*00e0*/ 	.word	.L_x_15@srel
        /*00e4*/ 	.word	.L_x_16@srel
        /*00e8*/ 	.word	.L_x_1@srel


	//----- nvinfo : EIATTR_CBANK_PARAM_SIZE
	.align		4
.L_41:
        /*00ec*/ 	.byte	0x03, 0x19
        /*00ee*/ 	.short	0x0038


	//----- nvinfo : EIATTR_PARAM_CBANK
	.align		4
        /*00f0*/ 	.byte	0x04, 0x0a
        /*00f2*/ 	.short	(.L_43 - .L_42)
	.align		4
.L_42:
        /*00f4*/ 	.word	index@(.nv.constant0._Z26nppiCompare_32f_C1R_kernelPKfiS0_iPhiii8NppCmpOp)
        /*00f8*/ 	.short	0x0380
        /*00fa*/ 	.short	0x0038


	//----- nvinfo : EIATTR_SW_WAR
	.align		4
.L_43:
        /*00fc*/ 	.byte	0x04, 0x36
        /*00fe*/ 	.short	(.L_45 - .L_44)
.L_44:
        /*0100*/ 	.word	0x00000008
.L_45:


//--------------------- .nv.info._Z26nppiCompare_16u_C1R_kernelPKtiS0_iPhiii8NppCmpOp --------------------------
	.section	.nv.info._Z26nppiCompare_16u_C1R_kernelPKtiS0_iPhiii8NppCmpOp,"",@"SHT_CUDA_INFO"
	.sectionflags	@""
	.align	4


	//----- nvinfo : EIATTR_CUDA_API_VERSION
	.align		4
        /*0000*/ 	.byte	0x04, 0x37
        /*0002*/ 	.short	(.L_47 - .L_46)
.L_46:
        /*0004*/ 	.word	0x00000082


	//----- nvinfo : EIATTR_KPARAM_INFO
	.align		4
.L_47:
        /*0008*/ 	.byte	0x04, 0x17
        /*000a*/ 	.short	(.L_49 - .L_48)
.L_48:
        /*000c*/ 	.word	0x00000000
        /*0010*/ 	.short	0x0008
        /*0012*/ 	.short	0x0034
        /*0014*/ 	.byte	0x00, 0xf0, 0x11, 0x00


	//----- nvinfo : EIATTR_KPARAM_INFO
	.align		4
.L_49:
        /*0018*/ 	.byte	0x04, 0x17
        /*001a*/ 	.short	(.L_51 - .L_50)
.L_50:
        /*001c*/ 	.word	0x00000000
        /*0020*/ 	.short	0x0007
        /*0022*/ 	.short	0x0030
        /*0024*/ 	.byte	0x00, 0xf0, 0x11, 0x00


	//----- nvinfo : EIATTR_KPARAM_INFO
	.align		4
.L_51:
        /*0028*/ 	.byte	0x04, 0x17
        /*002a*/ 	.short	(.L_53 - .L_52)
.L_52:
        /*002c*/ 	.word	0x00000000
        /*0030*/ 	.short	0x0006
        /*0032*/ 	.short	0x002c
        /*0034*/ 	.byte	0x00, 0xf0, 0x11, 0x00


	//----- nvinfo : EIATTR_KPARAM_INFO
	.align		4
.L_53:
        /*0038*/ 	.byte	0x04, 0x17
        /*003a*/ 	.short	(.L_55 - .L_54)
.L_54:
        /*003c*/ 	.word	0x00000000
        /*0040*/ 	.short	0x0005
        /*0042*/ 	.short	0x0028
        /*0044*/ 	.byte	0x00, 0xf0, 0x11, 0x00


	//----- nvinfo : EIATTR_KPARAM_INFO
	.align		4
.L_55:
        /*0048*/ 	.byte	0x04, 0x17
        /*004a*/ 	.short	(.L_57 - .L_56)
.L_56:
        /*004c*/ 	.word	0x00000000
        /*0050*/ 	.short	0x0004
        /*0052*/ 	.short	0x0020
        /*0054*/ 	.byte	0x00, 0xf5, 0x21, 0x00


	//----- nvinfo : EIATTR_KPARAM_INFO
	.align		4
.L_57:
        /*0058*/ 	.byte	0x04, 0x17
        /*005a*/ 	.short	(.L_59 - .L_58)
.L_58:
        /*005c*/ 	.word	0x00000000
        /*0060*/ 	.short	0x0003
        /*0062*/ 	.short	0x0018
        /*0064*/ 	.byte	0x00, 0xf0, 0x11, 0x00


	//----- nvinfo : EIATTR_KPARAM_INFO
	.align		4
.L_59:
        /*0068*/ 	.byte	0x04, 0x17
        /*006a*/ 	.short	(.L_61 - .L_60)
.L_60:
        /*006c*/ 	.word	0x00000000
        /*0070*/ 	.short	0x0002
        /*0072*/ 	.short	0x0010
        /*0074*/ 	.byte	0x00, 0xf5, 0x21, 0x00


	//----- nvinfo : EIATTR_KPARAM_INFO
	.align		4
.L_61:
        /*0078*/ 	.byte	0x04, 0x17
        /*007a*/ 	.short	(.L_63 - .L_62)
.L_62:
        /*007c*/ 	.word	0x00000000
        /*0080*/ 	.short	0x0001
        /*0082*/ 	.short	0x0008
        /*0084*/ 	.byte	0x00, 0xf0, 0x11, 0x00


	//----- nvinfo : EIATTR_KPARAM_INFO
	.align		4
.L_63:
        /*0088*/ 	.byte	0x04, 0x17
        /*008a*/ 	.short	(.L_65 - .L_64)
.L_64:
        /*008c*/ 	.word	0x00000000
        /*0090*/ 	.short	0x0000
        /*0092*/ 	.short	0x0000
        /*0094*/ 	.byte	0x00, 0xf5, 0x21, 0x00


	//----- nvinfo : EIATTR_SPARSE_MMA_MASK
	.align		4
.L_65:
        /*0098*/ 	.byte	0x03, 0x50
        /*009a*/ 	.short	0x0000


	//----- nvinfo : EIATTR_MAXREG_COUNT
	.align		4
        /*009c*/ 	.byte	0x03, 0x1b
        /*009e*/ 	.short	0x00ff


	//----- nvinfo : EIATTR_MERCURY_ISA_VERSION
	.align		4
        /*00a0*/ 	.byte	0x03, 0x5f
        /*00a2*/ 	.short	0x0101


	//----- nvinfo : EIATTR_VRC_CTA_INIT_COUNT
	.align		4
        /*00a4*/ 	.byte	0x02, 0x4a
	.zero		1
	.zero		1


	//----- nvinfo : EIATTR_EXIT_INSTR_OFFSETS
	.align		4
        /*00a8*/ 	.byte	0x04, 0x1c
        /*00aa*/ 	.short	(.L_67 - .L_66)


	//   ....[0]....
.L_66:
        /*00ac*/ 	.word	0x000000d0


	//   ....[1]....
        /*00b0*/ 	.word	0x00000400


	//----- nvinfo : EIATTR_INDIRECT_BRANCH_TARGETS
	.align		4
.L_67:
        /*00b4*/ 	.byte	0x04, 0x34
        /*00b6*/ 	.short	(.L_69 - .L_68)


	//   ....[0]....
.L_68:
        /*00b8*/ 	.word	.L_x_18@srel
        /*00bc*/ 	.short	0x0
        /*00be*/ 	.short	0x0
        /*00c0*/ 	.word	0x3
        /*00c4*/ 	.word	.L_x_19@srel
        /*00c8*/ 	.word	.L_x_20@srel
        /*00cc*/ 	.word	.L_x_4@srel


	//   ....[1]....
        /* <DEDUP_REMOVED lines=8> */


	//----- nvinfo : EIATTR_CBANK_PARAM_SIZE
	.align		4
.L_69:
        /*00ec*/ 	.byte	0x03, 0x19
        /*00ee*/ 	.short	0x0038


	//----- nvinfo : EIATTR_PARAM_CBANK
	.align		4
        /*00f0*/ 	.byte	0x04, 0x0a
        /*00f2*/ 	.short	(.L_71 - .L_70)
	.align		4
.L_70:
        /*00f4*/ 	.word	index@(.nv.constant0._Z26nppiCompare_16u_C1R_kernelPKtiS0_iPhiii8NppCmpOp)
        /*00f8*/ 	.short	0x0380
        /*00fa*/ 	.short	0x0038


	//----- nvinfo : EIATTR_SW_WAR
	.align		4
.L_71:
        /*00fc*/ 	.byte	0x04, 0x36
        /*00fe*/ 	.short	(.L_73 - .L_72)
.L_72:
        /*0100*/ 	.word	0x00000008
.L_73:


//--------------------- .nv.info._Z25nppiCompare_8u_C1R_kernelPKhiS0_iPhiii8NppCmpOp --------------------------
	.section	.nv.info._Z25nppiCompare_8u_C1R_kernelPKhiS0_iPhiii8NppCmpOp,"",@"SHT_CUDA_INFO"
	.sectionflags	@""
	.align	4


	//----- nvinfo : EIATTR_CUDA_API_VERSION
	.align		4
        /*0000*/ 	.byte	0x04, 0x37
        /*0002*/ 	.short	(.L_75 - .L_74)
.L_74:
        /*0004*/ 	.word	0x00000082


	//----- nvinfo : EIATTR_KPARAM_INFO
	.align		4
.L_75:
        /*0008*/ 	.byte	0x04, 0x17
        /*000a*/ 	.short	(.L_77 - .L_76)
.L_76:
        /*000c*/ 	.word	0x00000000
        /*0010*/ 	.short	0x0008
        /*0012*/ 	.short	0x0034
        /*0014*/ 	.byte	0x00, 0xf0, 0x11, 0x00


	//----- nvinfo : EIATTR_KPARAM_INFO
	.align		4
.L_77:
        /*0018*/ 	.byte	0x04, 0x17
        /*001a*/ 	.short	(.L_79 - .L_78)
.L_78:
        /*001c*/ 	.word	0x00000000
        /*0020*/ 	.short	0x0007
        /*0022*/ 	.short	0x0030
        /*0024*/ 	.byte	0x00, 0xf0, 0x11, 0x00


	//----- nvinfo : EIATTR_KPARAM_INFO
	.align		4
.L_79:
        /*0028*/ 	.byte	0x04, 0x17
        /*002a*/ 	.short	(.L_81 - .L_80)
.L_80:
        /*002c*/ 	.word	0x00000000
        /*0030*/ 	.short	0x0006
        /*0032*/ 	.short	0x002c
        /*0034*/ 	.byte	0x00, 0xf0, 0x11, 0x00


	//----- nvinfo : EIATTR_KPARAM_INFO
	.align		4
.L_81:
        /*0038*/ 	.byte	0x04, 0x17
        /*003a*/ 	.short	(.L_83 - .L_82)
.L_82:
        /*003c*/ 	.word	0x00000000
        /*0040*/ 	.short	0x0005
        /*0042*/ 	.short	0x0028
        /*0044*/ 	.byte	0x00, 0xf0, 0x11, 0x00


	//----- nvinfo : EIATTR_KPARAM_INFO
	.align		4
.L_83:
        /*0048*/ 	.byte	0x04, 0x17
        /*004a*/ 	.short	(.L_85 - .L_84)
.L_84:
        /*004c*/ 	.word	0x00000000
        /*0050*/ 	.short	0x0004
        /*0052*/ 	.short	0x0020
        /*0054*/ 	.byte	0x00, 0xf5, 0x21, 0x00


	//----- nvinfo : EIATTR_KPARAM_INFO
	.align		4
.L_85:
        /*0058*/ 	.byte	0x04, 0x17
        /*005a*/ 	.short	(.L_87 - .L_86)
.L_86:
        /*005c*/ 	.word	0x00000000
        /*0060*/ 	.short	0x0003
        /*0062*/ 	.short	0x0018
        /*0064*/ 	.byte	0x00, 0xf0, 0x11, 0x00


	//----- nvinfo : EIATTR_KPARAM_INFO
	.align		4
.L_87:
        /*0068*/ 	.byte	0x04, 0x17
        /*006a*/ 	.short	(.L_89 - .L_88)
.L_88:
        /*006c*/ 	.word	0x00000000
        /*0070*/ 	.short	0x0002
        /*0072*/ 	.short	0x0010
        /*0074*/ 	.byte	0x00, 0xf5, 0x21, 0x00


	//----- nvinfo : EIATTR_KPARAM_INFO
	.align		4
.L_89:
        /*0078*/ 	.byte	0x04, 0x17
        /*007a*/ 	.short	(.L_91 - .L_90)
.L_90:
        /*007c*/ 	.word	0x00000000
        /*0080*/ 	.short	0x0001
        /*0082*/ 	.short	0x0008
        /*0084*/ 	.byte	0x00, 0xf0, 0x11, 0x00


	//----- nvinfo : EIATTR_KPARAM_INFO
	.align		4
.L_91:
        /*0088*/ 	.byte	0x04, 0x17
        /*008a*/ 	.short	(.L_93 - .L_92)
.L_92:
        /*008c*/ 	.word	0x00000000
        /*0090*/ 	.short	0x0000
        /*0092*/ 	.short	0x0000
        /*0094*/ 	.byte	0x00, 0xf5, 0x21, 0x00


	//----- nvinfo : EIATTR_SPARSE_MMA_MASK
	.align		4
.L_93:
        /*0098*/ 	.byte	0x03, 0x50
        /*009a*/ 	.short	0x0000


	//----- nvinfo : EIATTR_MAXREG_COUNT
	.align		4
        /*009c*/ 	.byte	0x03, 0x1b
        /*009e*/ 	.short	0x00ff


	//----- nvinfo : EIATTR_MERCURY_ISA_VERSION
	.align		4
        /*00a0*/ 	.byte	0x03, 0x5f
        /*00a2*/ 	.short	0x0101


	//----- nvinfo : EIATTR_VRC_CTA_INIT_COUNT
	.align		4
        /*00a4*/ 	.byte	0x02, 0x4a
	.zero		1
	.zero		1


	//----- nvinfo : EIATTR_EXIT_INSTR_OFFSETS
	.align		4
        /*00a8*/ 	.byte	0x04, 0x1c
        /*00aa*/ 	.short	(.L_95 - .L_94)


	//   ....[0]....
.L_94:
        /*00ac*/ 	.word	0x000000d0


	//   ....[1]....
        /*00b0*/ 	.word	0x000003e0


	//----- nvinfo : EIATTR_INDIRECT_BRANCH_TARGETS
	.align		4
.L_95:
        /*00b4*/ 	.byte	0x04, 0x34
        /*00b6*/ 	.short	(.L_97 - .L_96)


	//   ....[0]....
.L_96:
        /*00b8*/ 	.word	.L_x_27@srel
        /*00bc*/ 	.short	0x0
        /*00be*/ 	.short	0x0
        /*00c0*/ 	.word	0x3
        /*00c4*/ 	.word	.L_x_28@srel
        /*00c8*/ 	.word	.L_x_29@srel
        /*00cc*/ 	.word	.L_x_7@srel


	//   ....[1]....
        /* <DEDUP_REMOVED lines=8> */


	//----- nvinfo : EIATTR_CBANK_PARAM_SIZE
	.align		4
.L_97:
        /*00ec*/ 	.byte	0x03, 0x19
        /*00ee*/ 	.short	0x0038


	//----- nvinfo : EIATTR_PARAM_CBANK
	.align		4
        /*00f0*/ 	.byte	0x04, 0x0a
        /*00f2*/ 	.short	(.L_99 - .L_98)
	.align		4
.L_98:
        /*00f4*/ 	.word	index@(.nv.constant0._Z25nppiCompare_8u_C1R_kernelPKhiS0_iPhiii8NppCmpOp)
        /*00f8*/ 	.short	0x0380
        /*00fa*/ 	.short	0x0038


	//----- nvinfo : EIATTR_SW_WAR
	.align		4
.L_99:
        /*00fc*/ 	.byte	0x04, 0x36
        /*00fe*/ 	.short	(.L_101 - .L_100)
.L_100:
        /*0100*/ 	.word	0x00000008
.L_101:


//--------------------- .nv.callgraph             --------------------------
	.section	.nv.callgraph,"",@"SHT_CUDA_CALLGRAPH"
	.align	4
	.sectionentsize	8
	.align		4
        /*0000*/ 	.word	0x00000000
	.align		4
        /*0004*/ 	.word	0xffffffff
	.align		4
        /*0008*/ 	.word	0x00000000
	.align		4
        /*000c*/ 	.word	0xfffffffe
	.align		4
        /*0010*/ 	.word	0x00000000
	.align		4
        /*0014*/ 	.word	0xfffffffd
	.align		4
        /*0018*/ 	.word	0x00000000
	.align		4
        /*001c*/ 	.word	0xfffffffc


//--------------------- .nv.constant2._Z26nppiCompare_32f_C1R_kernelPKfiS0_iPhiii8NppCmpOp --------------------------
	.section	.nv.constant2._Z26nppiCompare_32f_C1R_kernelPKfiS0_iPhiii8NppCmpOp,"a",@progbits
	.sectionflags	@""
	.align	4
.nv.constant2._Z26nppiCompare_32f_C1R_kernelPKfiS0_iPhiii8NppCmpOp:
        /*0000*/ 	.byte	0xb0, 0x02, 0x00, 0x00, 0x90, 0x02, 0x00, 0x00, 0x80, 0x03, 0x00, 0x00, 0x50, 0x03, 0x00, 0x00
        /*0010*/ 	.byte	0x70, 0x03, 0x00, 0x00, 0x30, 0x03, 0x00, 0x00, 0x80, 0x03, 0x00, 0x00


//--------------------- .nv.constant2._Z26nppiCompare_16u_C1R_kernelPKtiS0_iPhiii8NppCmpOp --------------------------
	.section	.nv.constant2._Z26nppiCompare_16u_C1R_kernelPKtiS0_iPhiii8NppCmpOp,"a",@progbits
	.sectionflags	@""
	.align	4
.nv.constant2._Z26nppiCompare_16u_C1R_kernelPKtiS0_iPhiii8NppCmpOp:
        /*0000*/ 	.byte	0xb0, 0x02, 0x00, 0x00, 0x90, 0x02, 0x00, 0x00, 0xa0, 0x03, 0x00, 0x00, 0x50, 0x03, 0x00, 0x00
        /*0010*/ 	.byte	0x90, 0x03, 0x00, 0x00, 0x30, 0x03, 0x00, 0x00, 0xa0, 0x03, 0x00, 0x00


//--------------------- .nv.constant2._Z25nppiCompare_8u_C1R_kernelPKhiS0_iPhiii8NppCmpOp --------------------------
	.section	.nv.constant2._Z25nppiCompare_8u_C1R_kernelPKhiS0_iPhiii8NppCmpOp,"a",@progbits
	.sectionflags	@""
	.align	4
.nv.constant2._Z25nppiCompare_8u_C1R_kernelPKhiS0_iPhiii8NppCmpOp:
        /*0000*/ 	.byte	0xb0, 0x02, 0x00, 0x00, 0x90, 0x02, 0x00, 0x00, 0x80, 0x03, 0x00, 0x00, 0x50, 0x03, 0x00, 0x00
        /*0010*/ 	.byte	0x70, 0x03, 0x00, 0x00, 0x30, 0x03, 0x00, 0x00, 0x80, 0x03, 0x00, 0x00


//--------------------- .text._Z26nppiCompare_32f_C1R_kernelPKfiS0_iPhiii8NppCmpOp --------------------------
	.section	.text._Z26nppiCompare_32f_C1R_kernelPKfiS0_iPhiii8NppCmpOp,"ax",@progbits
	.align	128
        .global         _Z26nppiCompare_32f_C1R_kernelPKfiS0_iPhiii8NppCmpOp
        .type           _Z26nppiCompare_32f_C1R_kernelPKfiS0_iPhiii8NppCmpOp,@function
        .size           _Z26nppiCompare_32f_C1R_kernelPKfiS0_iPhiii8NppCmpOp,(.L_x_36 - _Z26nppiCompare_32f_C1R_kernelPKfiS0_iPhiii8NppCmpOp)
        .other          _Z26nppiCompare_32f_C1R_kernelPKfiS0_iPhiii8NppCmpOp,@"STO_CUDA_ENTRY STV_DEFAULT"
_Z26nppiCompare_32f_C1R_kernelPKfiS0_iPhiii8NppCmpOp:
.text._Z26nppiCompare_32f_C1R_kernelPKfiS0_iPhiii8NppCmpOp:
[----:B------:R-:W-:Y:S01]  /*0000*/  LDC R1, c[0x0][0x37c] ;  /* 0x0000df00ff017b82 */ /* 0x000fe20000000800 */
[----:B------:R-:W0:Y:S07]  /*0010*/  S2R R3, SR_TID.Y ;  /* 0x0000000000037919 */ /* 0x000e2e0000002200 */
[----:B------:R-:W1:Y:S01]  /*0020*/  LDC R7, c[0x0][0x360] ;  /* 0x0000d800ff077b82 */ /* 0x000e620000000800 */
[----:B------:R-:W2:Y:S01]  /*0030*/  LDCU UR6, c[0x0][0x3b0] ;  /* 0x00007600ff0677ac */ /* 0x000ea20008000800 */
[----:B------:R-:W1:Y:S01]  /*0040*/  S2R R2, SR_TID.X ;  /* 0x0000000000027919 */ /* 0x000e620000002100 */
[----:B------:R-:W3:Y:S05]  /*0050*/  LDCU UR7, c[0x0][0x3ac] ;  /* 0x00007580ff0777ac */ /* 0x000eea0008000800 */
[----:B------:R-:W0:Y:S08]  /*0060*/  S2UR UR5, SR_CTAID.Y ;  /* 0x00000000000579c3 */ /* 0x000e300000002600 */
[----:B------:R-:W0:Y:S08]  /*0070*/  LDC R0, c[0x0][0x364] ;  /* 0x0000d900ff007b82 */ /* 0x000e300000000800 */
[----:B------:R-:W1:Y:S01]  /*0080*/  S2UR UR4, SR_CTAID.X ;  /* 0x00000000000479c3 */ /* 0x000e620000002500 */
[----:B0-----:R-:W-:-:S05]  /*0090*/  IMAD R0, R0, UR5, R3 ;  /* 0x0000000500007c24 */ /* 0x001fca000f8e0203 */
[----:B--2---:R-:W-:Y:S01]  /*00a0*/  ISETP.GE.AND P0, PT, R0, UR6, PT ;  /* 0x0000000600007c0c */ /* 0x004fe2000bf06270 */
[----:B-1----:R-:W-:-:S05]  /*00b0*/  IMAD R7, R7, UR4, R2 ;  /* 0x0000000407077c24 */ /* 0x002fca000f8e0202 */
[----:B---3--:R-:W-:-:S13]  /*00c0*/  ISETP.GE.OR P0, PT, R7, UR7, P0 ;  /* 0x0000000707007c0c */ /* 0x008fda0008706670 */
[----:B------:R-:W-:Y:S05]  /*00d0*/  @P0 EXIT ;  /* 0x000000000000094d */ /* 0x000fea0003800000 */
[----:B------:R-:W0:Y:S01]  /*00e0*/  LDCU UR4, c[0x0][0x388] ;  /* 0x00007100ff0477ac */ /* 0x000e220008000800 */
[----:B------:R-:W1:Y:S01]  /*00f0*/  LDC R9, c[0x0][0x3b4] ;  /* 0x0000ed00ff097b82 */ /* 0x000e620000000800 */
[----:B------:R-:W2:Y:S01]  /*0100*/  LDCU UR5, c[0x0][0x398] ;  /* 0x00007300ff0577ac */ /* 0x000ea20008000800 */
[----:B------:R-:W3:Y:S01]  /*0110*/  LDCU.64 UR6, c[0x0][0x380] ;  /* 0x00007000ff0677ac */ /* 0x000ee20008000a00 */
[----:B------:R-:W4:Y:S01]  /*0120*/  LDCU.64 UR8, c[0x0][0x390] ;  /* 0x00007200ff0877ac */ /* 0x000f220008000a00 */
[C---:B0-----:R-:W-:Y:S02]  /*0130*/  IMAD R3, R0.reuse, UR4, RZ ;  /* 0x0000000400037c24 */ /* 0x041fe4000f8e02ff */
[----:B--2---:R-:W-:Y:S01]  /*0140*/  IMAD R5, R0, UR5, RZ ;  /* 0x0000000500057c24 */ /* 0x004fe2000f8e02ff */
[----:B------:R-:W0:Y:S02]  /*0150*/  LDCU.64 UR4, c[0x0][0x358] ;  /* 0x00006b00ff0477ac */ /* 0x000e240008000a00 */
[----:B---3--:R-:W-:Y:S01]  /*0160*/  IADD3 R2, P0, PT, R3, UR6, RZ ;  /* 0x0000000603027c10 */ /* 0x008fe2000ff1e0ff */
[----:B------:R-:W2:Y:S01]  /*0170*/  LDCU UR6, c[0x0][0x3a8] ;  /* 0x00007500ff0677ac */ /* 0x000ea20008000800 */
[----:B----4-:R-:W-:-:S02]  /*0180*/  IADD3 R4, P1, PT, R5, UR8, RZ ;  /* 0x0000000805047c10 */ /* 0x010fc4000ff3e0ff */
[----:B------:R-:W-:Y:S02]  /*0190*/  LEA.HI.X.SX32 R3, R3, UR7, 0x1, P0 ;  /* 0x0000000703037c11 */ /* 0x000fe400080f0eff */
[----:B------:R-:W-:Y:S02]  /*01a0*/  LEA.HI.X.SX32 R5, R5, UR9, 0x1, P1 ;  /* 0x0000000905057c11 */ /* 0x000fe400088f0eff */
[----:B-1----:R-:W-:Y:S01]  /*01b0*/  ISETP.GT.AND P1, PT, R9, 0x1, PT ;  /* 0x000000010900780c */ /* 0x002fe20003f24270 */
[----:B------:R-:W-:-:S04]  /*01c0*/  IMAD.WIDE R2, R7, 0x4, R2 ;  /* 0x0000000407027825 */ /* 0x000fc800078e0202 */
[----:B------:R-:W-:Y:S01]  /*01d0*/  IMAD.WIDE R4, R7, 0x4, R4 ;  /* 0x0000000407047825 */ /* 0x000fe200078e0204 */
[----:B0-----:R0:W5:Y:S03]  /*01e0*/  LDG.E R6, desc[UR4][R2.64] ;  /* 0x0000000402067981 */ /* 0x001166000c1e1900 */
[----:B--2---:R-:W-:Y:S02]  /*01f0*/  IMAD R0, R0, UR6, RZ ;  /* 0x0000000600007c24 */ /* 0x004fe4000f8e02ff */
[----:B------:R0:W5:Y:S01]  /*0200*/  LDG.E R5, desc[UR4][R4.64] ;  /* 0x0000000404057981 */ /* 0x000162000c1e1900 */
[----:B------:R-:W-:Y:S02]  /*0210*/  PLOP3.LUT P0, PT, PT, PT, PT, 0x8, 0x80 ;  /* 0x000000000080781c */ /* 0x000fe40003f0e170 */
[----:B------:R-:W-:Y:S01]  /*0220*/  SHF.R.S32.HI R8, RZ, 0x1f, R7 ;  /* 0x0000001fff087819 */ /* 0x000fe20000011407 */
[----:B------:R-:W-:Y:S10]  /*0230*/  @P1 BRA `(.L_x_0) ;  /* 0x0000000000241947 */ /* 0x000ff40003800000 */
[----:B0-----:R-:W-:-:S05]  /*0240*/  VIMNMX.U32 R2, PT, PT, R9, 0x2, PT ;  /* 0x0000000209027848 */ /* 0x001fca0003fe0000 */
[----:B------:R-:W-:-:S04]  /*0250*/  IMAD.SHL.U32 R4, R2, 0x4, RZ ;  /* 0x0000000402047824 */ /* 0x000fc800078e00ff */
[----:B------:R-:W0:Y:S02]  /*0260*/  LDC R2, c[0x2][R4] ;  /* 0x0080000004027b82 */ /* 0x000e240000000800 */
[----:B0-----:R-:W-:-:S04]  /*0270*/  SHF.R.S32.HI R3, RZ, 0x1f, R2 ;  /* 0x0000001fff037819 */ /* 0x001fc80000011402 */
.L_x_9:
[----:B------:R-:W-:Y:S05]  /*0280*/  BRX R2 -0x290                             (*"BRANCH_TARGETS .L_x_10,.L_x_11,.L_x_1"*) ;  /* 0xfffffffc025c7949 */ /* 0x000fea000383ffff */
.L_x_11:
[----:B-----5:R-:W-:Y:S01]  /*0290*/  FSETP.LE.AND P0, PT, R6, R5, PT ;  /* 0x000000050600720b */ /* 0x020fe20003f03000 */
[----:B------:R-:W-:-:S12]  /*02a0*/  BRA `(.L_x_1) ;  /* 0x0000000000347947 */ /* 0x000fd80003800000 */
.L_x_10:
[----:B-----5:R-:W-:Y:S01]  /*02b0*/  FSETP.LT.AND P0, PT, R6, R5, PT ;  /* 0x000000050600720b */ /* 0x020fe20003f01000 */
[----:B------:R-:W-:-:S12]  /*02c0*/  BRA `(.L_x_1) ;  /* 0x00000000002c7947 */ /* 0x000fd80003800000 */
.L_x_0:
[----:B0-----:R-:W-:-:S05]  /*02d0*/  IMAD.MOV.U32 R2, RZ, RZ, -0x2 ;  /* 0xfffffffeff027424 */ /* 0x001fca00078e00ff */
[----:B------:R-:W-:-:S05]  /*02e0*/  VIADDMNMX.U32 R2, R9, R2, 0x3, PT ;  /* 0x0000000309027446 */ /* 0x000fca0003800002 */
[----:B------:R-:W-:-:S04]  /*02f0*/  IMAD.SHL.U32 R4, R2, 0x4, RZ ;  /* 0x0000000402047824 */ /* 0x000fc800078e00ff */
[----:B------:R-:W0:Y:S02]  /*0300*/  LDC R2, c[0x2][R4+0xc] ;  /* 0x0080030004027b82 */ /* 0x000e240000000800 */
[----:B0-----:R-:W-:-:S04]  /*0310*/  SHF.R.S32.HI R3, RZ, 0x1f, R2 ;  /* 0x0000001fff037819 */ /* 0x001fc80000011402 */
.L_x_13:
[----:B------:R-:W-:Y:S05]  /*0320*/  BRX R2 -0x330                             (*"BRANCH_TARGETS .L_x_14,.L_x_15,.L_x_16,.L_x_1"*) ;  /* 0xfffffffc02347949 */ /* 0x000fea000383ffff */
.L_x_16:
[----:B-----5:R-:W-:Y:S01]  /*0330*/  FSETP.GT.AND P0, PT, R6, R5, PT ;  /* 0x000000050600720b */ /* 0x020fe20003f04000 */
[----:B------:R-:W-:-:S12]  /*0340*/  BRA `(.L_x_1) ;  /* 0x00000000000c7947 */ /* 0x000fd80003800000 */
.L_x_14:
[----:B-----5:R-:W-:Y:S01]  /*0350*/  FSETP.EQ.AND P0, PT, R6, R5, PT ;  /* 0x000000050600720b */ /* 0x020fe20003f02000 */
[----:B------:R-:W-:-:S12]  /*0360*/  BRA `(.L_x_1) ;  /* 0x0000000000047947 */ /* 0x000fd80003800000 */
.L_x_15:
[----:B-----5:R-:W-:-:S13]  /*0370*/  FSETP.GE.AND P0, PT, R6, R5, PT ;  /* 0x000000050600720b */ /* 0x020fda0003f06000 */
.L_x_1:
[----:B------:R-:W0:Y:S01]  /*0380*/  LDCU.64 UR6, c[0x0][0x3a0] ;  /* 0x00007400ff0677ac */ /* 0x000e220008000a00 */
[----:B------:R-:W-:Y:S02]  /*0390*/  SHF.R.S32.HI R3, RZ, 0x1f, R0 ;  /* 0x0000001fff037819 */ /* 0x000fe40000011400 */
[----:B-----5:R-:W-:Y:S02]  /*03a0*/  SEL R5, RZ, 0xffffffff, !P0 ;  /* 0xffffffffff057807 */ /* 0x020fe40004000000 */
[----:B0-----:R-:W-:-:S04]  /*03b0*/  IADD3 R2, P1, P2, R0, UR6, R7 ;  /* 0x0000000600027c10 */ /* 0x001fc8000fa3e007 */
[----:B------:R-:W-:-:S05]  /*03c0*/  IADD3.X R3, PT, PT, R3, UR7, R8, P1, P2 ;  /* 0x0000000703037c10 */ /* 0x000fca0008fe4408 */
[----:B------:R-:W-:Y:S01]  /*03d0*/  STG.E.U8 desc[UR4][R2.64], R5 ;  /* 0x0000000502007986 */ /* 0x000fe2000c101104 */
[----:B------:R-:W-:Y:S05]  /*03e0*/  EXIT ;  /* 0x000000000000794d */ /* 0x000fea0003800000 */
.L_x_2:
[----:B------:R-:W-:-:S00]  /*03f0*/  BRA `(.L_x_2) ;  /* 0xfffffffc00fc7947 */ /* 0x000fc0000383ffff */
[----:B------:R-:W-:-:S00]  /*0400*/  NOP ;  /* 0x0000000000007918 */ /* 0x000fc00000000000 */
[----:B------:R-:W-:-:S00]  /*0410*/  NOP ;  /* 0x0000000000007918 */ /* 0x000fc00000000000 */
[----:B------:R-:W-:-:S00]  /*0420*/  NOP ;  /* 0x0000000000007918 */ /* 0x000fc00000000000 */
[----:B------:R-:W-:-:S00]  /*0430*/  NOP ;  /* 0x0000000000007918 */ /* 0x000fc00000000000 */
[----:B------:R-:W-:-:S00]  /*0440*/  NOP ;  /* 0x0000000000007918 */ /* 0x000fc00000000000 */
[----:B------:R-:W-:-:S00]  /*0450*/  NOP ;  /* 0x0000000000007918 */ /* 0x000fc00000000000 */
[----:B------:R-:W-:-:S00]  /*0460*/  NOP ;  /* 0x0000000000007918 */ /* 0x000fc00000000000 */
[----:B------:R-:W-:-:S00]  /*0470*/  NOP ;  /* 0x0000000000007918 */ /* 0x000fc00000000000 */
.L_x_36:


//--------------------- .text._Z26nppiCompare_16u_C1R_kernelPKtiS0_iPhiii8NppCmpOp --------------------------
	.section	.text._Z26nppiCompare_16u_C1R_kernelPKtiS0_iPhiii8NppCmpOp,"ax",@progbits
	.align	128
        .global         _Z26nppiCompare_16u_C1R_kernelPKtiS0_iPhiii8NppCmpOp
        .type           _Z26nppiCompare_16u_C1R_kernelPKtiS0_iPhiii8NppCmpOp,@function
        .size           _Z26nppiCompare_16u_C1R_kernelPKtiS0_iPhiii8NppCmpOp,(.L_x_37 - _Z26nppiCompare_16u_C1R_kernelPKtiS0_iPhiii8NppCmpOp)
        .other          _Z26nppiCompare_16u_C1R_kernelPKtiS0_iPhiii8NppCmpOp,@"STO_CUDA_ENTRY STV_DEFAULT"
_Z26nppiCompare_16u_C1R_kernelPKtiS0_iPhiii8NppCmpOp:
.text._Z26nppiCompare_16u_C1R_kernelPKtiS0_iPhiii8NppCmpOp:
        /* <DEDUP_REMOVED lines=30> */
[----:B0-----:R0:W5:Y:S03]  /*01e0*/  LDG.E.U16 R8, desc[UR4][R2.64] ;  /* 0x0000000402087981 */ /* 0x001166000c1e1500 */
[----:B--2---:R-:W-:Y:S02]  /*01f0*/  IMAD R7, R6, UR6, RZ ;  /* 0x0000000606077c24 */ /* 0x004fe4000f8e02ff */
[----:B------:R0:W5:Y:S01]  /*0200*/  LDG.E.U16 R5, desc[UR4][R4.64] ;  /* 0x0000000404057981 */ /* 0x000162000c1e1500 */
[----:B------:R-:W-:Y:S02]  /*0210*/  PLOP3.LUT P0, PT, PT, PT, PT, 0x8, 0x80 ;  /* 0x000000000080781c */ /* 0x000fe40003f0e170 */
[----:B------:R-:W-:Y:S01]  /*0220*/  SHF.R.S32.HI R9, RZ, 0x1f, R0 ;  /* 0x0000001fff097819 */ /* 0x000fe20000011400 */
[----:B------:R-:W-:Y:S10]  /*0230*/  @P1 BRA `(.L_x_3) ;  /* 0x0000000000241947 */ /* 0x000ff40003800000 */
[----:B0-----:R-:W-:-:S05]  /*0240*/  VIMNMX.U32 R2, PT, PT, R10, 0x2, PT ;  /* 0x000000020a027848 */ /* 0x001fca0003fe0000 */
[----:B------:R-:W-:-:S04]  /*0250*/  IMAD.SHL.U32 R4, R2, 0x4, RZ ;  /* 0x0000000402047824 */ /* 0x000fc800078e00ff */
[----:B------:R-:W0:Y:S02]  /*0260*/  LDC R2, c[0x2][R4] ;  /* 0x0080000004027b82 */ /* 0x000e240000000800 */
[----:B0-----:R-:W-:-:S04]  /*0270*/  SHF.R.S32.HI R3, RZ, 0x1f, R2 ;  /* 0x0000001fff037819 */ /* 0x001fc80000011402 */
.L_x_18:
[----:B------:R-:W-:Y:S05]  /*0280*/  BRX R2 -0x290                             (*"BRANCH_TARGETS .L_x_19,.L_x_20,.L_x_4"*) ;  /* 0xfffffffc025c7949 */ /* 0x000fea000383ffff */
.L_x_20:
[----:B-----5:R-:W-:Y:S01]  /*0290*/  ISETP.LE.U32.AND P0, PT, R8, R5, PT ;  /* 0x000000050800720c */ /* 0x020fe20003f03070 */
[----:B------:R-:W-:-:S12]  /*02a0*/  BRA `(.L_x_4) ;  /* 0x00000000003c7947 */ /* 0x000fd80003800000 */
.L_x_19:
[----:B-----5:R-:W-:Y:S01]  /*02b0*/  ISETP.LT.U32.AND P0, PT, R8, R5, PT ;  /* 0x000000050800720c */ /* 0x020fe20003f01070 */
[----:B------:R-:W-:-:S12]  /*02c0*/  BRA `(.L_x_4) ;  /* 0x0000000000347947 */ /* 0x000fd80003800000 */
.L_x_3:
[----:B0-----:R-:W-:-:S05]  /*02d0*/  IMAD.MOV.U32 R3, RZ, RZ, -0x2 ;  /* 0xfffffffeff037424 */ /* 0x001fca00078e00ff */
[----:B------:R-:W-:-:S05]  /*02e0*/  VIADDMNMX.U32 R2, R10, R3, 0x3, PT ;  /* 0x000000030a027446 */ /* 0x000fca0003800003 */
[----:B------:R-:W-:-:S04]  /*02f0*/  IMAD.SHL.U32 R4, R2, 0x4, RZ ;  /* 0x0000000402047824 */ /* 0x000fc800078e00ff */
[----:B------:R-:W0:Y:S02]  /*0300*/  LDC R2, c[0x2][R4+0xc] ;  /* 0x0080030004027b82 */ /* 0x000e240000000800 */
[----:B0-----:R-:W-:-:S04]  /*0310*/  SHF.R.S32.HI R3, RZ, 0x1f, R2 ;  /* 0x0000001fff037819 */ /* 0x001fc80000011402 */
.L_x_22:
[----:B------:R-:W-:Y:S05]  /*0320*/  BRX R2 -0x330                             (*"BRANCH_TARGETS .L_x_23,.L_x_24,.L_x_25,.L_x_4"*) ;  /* 0xfffffffc02347949 */ /* 0x000fea000383ffff */
.L_x_25:
[----:B-----5:R-:W-:Y:S01]  /*0330*/  ISETP.GT.U32.AND P0, PT, R8, R5, PT ;  /* 0x000000050800720c */ /* 0x020fe20003f04070 */
[----:B------:R-:W-:-:S12]  /*0340*/  BRA `(.L_x_4) ;  /* 0x0000000000147947 */ /* 0x000fd80003800000 */
.L_x_23:
[----:B-----5:R-:W-:Y:S02]  /*0350*/  PRMT R2, R5, 0x9910, RZ ;  /* 0x0000991005027816 */ /* 0x020fe400000000ff */
[----:B------:R-:W-:-:S04]  /*0360*/  PRMT R3, R8, 0x9910, RZ ;  /* 0x0000991008037816 */ /* 0x000fc800000000ff */
[----:B------:R-:W-:Y:S01]  /*0370*/  ISETP.EQ.AND P0, PT, R3, R2, PT ;  /* 0x000000020300720c */ /* 0x000fe20003f02270 */
[----:B------:R-:W-:-:S12]  /*0380*/  BRA `(.L_x_4) ;  /* 0x0000000000047947 */ /* 0x000fd80003800000 */
.L_x_24:
[----:B-----5:R-:W-:-:S13]  /*0390*/  ISETP.GE.U32.AND P0, PT, R8, R5, PT ;  /* 0x000000050800720c */ /* 0x020fda0003f06070 */
.L_x_4:
[----:B------:R-:W0:Y:S01]  /*03a0*/  LDCU.64 UR6, c[0x0][0x3a0] ;  /* 0x00007400ff0677ac */ /* 0x000e220008000a00 */
[----:B------:R-:W-:Y:S02]  /*03b0*/  SHF.R.S32.HI R4, RZ, 0x1f, R7 ;  /* 0x0000001fff047819 */ /* 0x000fe40000011407 */
[----:B-----5:R-:W-:Y:S02]  /*03c0*/  SEL R5, RZ, 0xffffffff, !P0 ;  /* 0xffffffffff057807 */ /* 0x020fe40004000000 */
[----:B0-----:R-:W-:-:S04]  /*03d0*/  IADD3 R2, P1, P2, R7, UR6, R0 ;  /* 0x0000000607027c10 */ /* 0x001fc8000fa3e000 */
[----:B------:R-:W-:-:S05]  /*03e0*/  IADD3.X R3, PT, PT, R4, UR7, R9, P1, P2 ;  /* 0x0000000704037c10 */ /* 0x000fca0008fe4409 */
[----:B------:R-:W-:Y:S01]  /*03f0*/  STG.E.U8 desc[UR4][R2.64], R5 ;  /* 0x0000000502007986 */ /* 0x000fe2000c101104 */
[----:B------:R-:W-:Y:S05]  /*0400*/  EXIT ;  /* 0x000000000000794d */ /* 0x000fea0003800000 */
.L_x_5:
        /* <DEDUP_REMOVED lines=15> */
.L_x_37:


//--------------------- .text._Z25nppiCompare_8u_C1R_kernelPKhiS0_iPhiii8NppCmpOp --------------------------
	.section	.text._Z25nppiCompare_8u_C1R_kernelPKhiS0_iPhiii8NppCmpOp,"ax",@progbits
	.align	128
        .global         _Z25nppiCompare_8u_C1R_kernelPKhiS0_iPhiii8NppCmpOp
        .type           _Z25nppiCompare_8u_C1R_kernelPKhiS0_iPhiii8NppCmpOp,@function
        .size           _Z25nppiCompare_8u_C1R_kernelPKhiS0_iPhiii8NppCmpOp,(.L_x_38 - _Z25nppiCompare_8u_C1R_kernelPKhiS0_iPhiii8NppCmpOp)
        .other          _Z25nppiCompare_8u_C1R_kernelPKhiS0_iPhiii8NppCmpOp,@"STO_CUDA_ENTRY STV_DEFAULT"
_Z25nppiCompare_8u_C1R_kernelPKhiS0_iPhiii8NppCmpOp:
.text._Z25nppiCompare_8u_C1R_kernelPKhiS0_iPhiii8NppCmpOp:
        /* <DEDUP_REMOVED lines=16> */
[----:B------:R-:W-:Y:S01]  /*0100*/  SHF.R.S32.HI R9, RZ, 0x1f, R0 ;  /* 0x0000001fff097819 */ /* 0x000fe20000011400 */
[----:B------:R-:W2:Y:S01]  /*0110*/  LDCU.64 UR8, c[0x0][0x380] ;  /* 0x00007000ff0877ac */ /* 0x000ea20008000a00 */
[----:B------:R-:W3:Y:S01]  /*0120*/  LDCU UR7, c[0x0][0x398] ;  /* 0x00007300ff0777ac */ /* 0x000ee20008000800 */
[----:B------:R-:W4:Y:S01]  /*0130*/  LDCU.64 UR10, c[0x0][0x390] ;  /* 0x00007200ff0a77ac */ /* 0x000f220008000a00 */
[----:B------:R-:W4:Y:S01]  /*0140*/  LDCU.64 UR4, c[0x0][0x358] ;  /* 0x00006b00ff0477ac */ /* 0x000f220008000a00 */
[----:B0-----:R-:W-:Y:S01]  /*0150*/  IMAD R3, R6, UR6, RZ ;  /* 0x0000000606037c24 */ /* 0x001fe2000f8e02ff */
[----:B------:R-:W0:Y:S04]  /*0160*/  LDCU UR6, c[0x0][0x3a8] ;  /* 0x00007500ff0677ac */ /* 0x000e280008000800 */
[----:B------:R-:W-:-:S02]  /*0170*/  SHF.R.S32.HI R7, RZ, 0x1f, R3 ;  /* 0x0000001fff077819 */ /* 0x000fc40000011403 */
[----:B--2---:R-:W-:Y:S01]  /*0180*/  IADD3 R2, P0, P1, R3, UR8, R0 ;  /* 0x0000000803027c10 */ /* 0x004fe2000f91e000 */
[----:B---3--:R-:W-:-:S03]  /*0190*/  IMAD R5, R6, UR7, RZ ;  /* 0x0000000706057c24 */ /* 0x008fc6000f8e02ff */
[----:B------:R-:W-:Y:S02]  /*01a0*/  IADD3.X R3, PT, PT, R7, UR9, R9, P0, P1 ;  /* 0x0000000907037c10 */ /* 0x000fe400087e2409 */
[----:B-1----:R-:W-:Y:S02]  /*01b0*/  ISETP.GT.AND P1, PT, R10, 0x1, PT ;  /* 0x000000010a00780c */ /* 0x002fe40003f24270 */
[----:B------:R-:W-:Y:S02]  /*01c0*/  SHF.R.S32.HI R8, RZ, 0x1f, R5 ;  /* 0x0000001fff087819 */ /* 0x000fe40000011405 */
[----:B----4-:R-:W-:-:S04]  /*01d0*/  IADD3 R4, P2, P3, R5, UR10, R0 ;  /* 0x0000000a05047c10 */ /* 0x010fc8000fb5e000 */
[----:B------:R-:W-:Y:S01]  /*01e0*/  IADD3.X R5, PT, PT, R8, UR11, R9, P2, P3 ;  /* 0x0000000b08057c10 */ /* 0x000fe200097e6409 */
[----:B0-----:R-:W-:Y:S01]  /*01f0*/  IMAD R7, R6, UR6, RZ ;  /* 0x0000000606077c24 */ /* 0x001fe2000f8e02ff */
[----:B------:R0:W5:Y:S01]  /*0200*/  LDG.E.U8 R8, desc[UR4][R2.64] ;  /* 0x0000000402087981 */ /* 0x000162000c1e1100 */
[----:B------:R-:W-:-:S03]  /*0210*/  PLOP3.LUT P0, PT, PT, PT, PT, 0x8, 0x80 ;  /* 0x000000000080781c */ /* 0x000fc60003f0e170 */
[----:B------:R0:W5:Y:S01]  /*0220*/  LDG.E.U8 R5, desc[UR4][R4.64] ;  /* 0x0000000404057981 */ /* 0x000162000c1e1100 */
[----:B------:R-:W-:Y:S09]  /*0230*/  @P1 BRA `(.L_x_6) ;  /* 0x0000000000241947 */ /* 0x000ff20003800000 */
[----:B0-----:R-:W-:-:S05]  /*0240*/  VIMNMX.U32 R2, PT, PT, R10, 0x2, PT ;  /* 0x000000020a027848 */ /* 0x001fca0003fe0000 */
[----:B------:R-:W-:-:S04]  /*0250*/  IMAD.SHL.U32 R4, R2, 0x4, RZ ;  /* 0x0000000402047824 */ /* 0x000fc800078e00ff */
[----:B------:R-:W0:Y:S02]  /*0260*/  LDC R2, c[0x2][R4] ;  /* 0x0080000004027b82 */ /* 0x000e240000000800 */
[----:B0-----:R-:W-:-:S04]  /*0270*/  SHF.R.S32.HI R3, RZ, 0x1f, R2 ;  /* 0x0000001fff037819 */ /* 0x001fc80000011402 */
.L_x_27:
[----:B------:R-:W-:Y:S05]  /*0280*/  BRX R2 -0x290                             (*"BRANCH_TARGETS .L_x_28,.L_x_29,.L_x_7"*) ;  /* 0xfffffffc025c7949 */ /* 0x000fea000383ffff */
.L_x_29:
[----:B-----5:R-:W-:Y:S01]  /*0290*/  ISETP.LE.U32.AND P0, PT, R8, R5, PT ;  /* 0x000000050800720c */ /* 0x020fe20003f03070 */
[----:B------:R-:W-:-:S12]  /*02a0*/  BRA `(.L_x_7) ;  /* 0x0000000000347947 */ /* 0x000fd80003800000 */
.L_x_28:
[----:B-----5:R-:W-:Y:S01]  /*02b0*/  ISETP.LT.U32.AND P0, PT, R8, R5, PT ;  /* 0x000000050800720c */ /* 0x020fe20003f01070 */
[----:B------:R-:W-:-:S12]  /*02c0*/  BRA `(.L_x_7) ;  /* 0x00000000002c7947 */ /* 0x000fd80003800000 */
.L_x_6:
[----:B0-----:R-:W-:-:S05]  /*02d0*/  IMAD.MOV.U32 R3, RZ, RZ, -0x2 ;  /* 0xfffffffeff037424 */ /* 0x001fca00078e00ff */
[----:B------:R-:W-:-:S05]  /*02e0*/  VIADDMNMX.U32 R2, R10, R3, 0x3, PT ;  /* 0x000000030a027446 */ /* 0x000fca0003800003 */
[----:B------:R-:W-:-:S04]  /*02f0*/  IMAD.SHL.U32 R4, R2, 0x4, RZ ;  /* 0x0000000402047824 */ /* 0x000fc800078e00ff */
[----:B------:R-:W0:Y:S02]  /*0300*/  LDC R2, c[0x2][R4+0xc] ;  /* 0x0080030004027b82 */ /* 0x000e240000000800 */
[----:B0-----:R-:W-:-:S04]  /*0310*/  SHF.R.S32.HI R3, RZ, 0x1f, R2 ;  /* 0x0000001fff037819 */ /* 0x001fc80000011402 */
.L_x_31:
[----:B------:R-:W-:Y:S05]  /*0320*/  BRX R2 -0x330                             (*"BRANCH_TARGETS .L_x_32,.L_x_33,.L_x_34,.L_x_7"*) ;  /* 0xfffffffc02347949 */ /* 0x000fea000383ffff */
.L_x_34:
[----:B-----5:R-:W-:Y:S01]  /*0330*/  ISETP.GT.U32.AND P0, PT, R8, R5, PT ;  /* 0x000000050800720c */ /* 0x020fe20003f04070 */
[----:B------:R-:W-:-:S12]  /*0340*/  BRA `(.L_x_7) ;  /* 0x00000000000c7947 */ /* 0x000fd80003800000 */
.L_x_32:
[----:B-----5:R-:W-:Y:S01]  /*0350*/  ISETP.EQ.AND P0, PT, R8, R5, PT ;  /* 0x000000050800720c */ /* 0x020fe20003f02270 */
[----:B------:R-:W-:-:S12]  /*0360*/  BRA `(.L_x_7) ;  /* 0x0000000000047947 */ /* 0x000fd80003800000 */
.L_x_33:
[----:B-----5:R-:W-:-:S13]  /*0370*/  ISETP.GE.U32.AND P0, PT, R8, R5, PT ;  /* 0x000000050800720c */ /* 0x020fda0003f06070 */
.L_x_7:
[----:B------:R-:W0:Y:S01]  /*0380*/  LDCU.64 UR6, c[0x0][0x3a0] ;  /* 0x00007400ff0677ac */ /* 0x000e220008000a00 */
[----:B------:R-:W-:Y:S02]  /*0390*/  SHF.R.S32.HI R4, RZ, 0x1f, R7 ;  /* 0x0000001fff047819 */ /* 0x000fe40000011407 */
[----:B-----5:R-:W-:Y:S02]  /*03a0*/  SEL R5, RZ, 0xffffffff, !P0 ;  /* 0xffffffffff057807 */ /* 0x020fe40004000000 */
[----:B0-----:R-:W-:-:S04]  /*03b0*/  IADD3 R2, P1, P2, R7, UR6, R0 ;  /* 0x0000000607027c10 */ /* 0x001fc8000fa3e000 */
[----:B------:R-:W-:-:S05]  /*03c0*/  IADD3.X R3, PT, PT, R4, UR7, R9, P1, P2 ;  /* 0x0000000704037c10 */ /* 0x000fca0008fe4409 */
[----:B------:R-:W-:Y:S01]  /*03d0*/  STG.E.U8 desc[UR4][R2.64], R5 ;  /* 0x0000000502007986 */ /* 0x000fe2000c101104 */
[----:B------:R-:W-:Y:S05]  /*03e0*/  EXIT ;  /* 0x000000000000794d */ /* 0x000fea0003800000 */
.L_x_8:
        /* <DEDUP_REMOVED lines=9> */
.L_x_38:


//--------------------- .nv.shared.reserved.0     --------------------------
	.section	.nv.shared.reserved.0,"aw",@nobits
	.weak		__nv_reservedSMEM_offset_0_alias
	.size		__nv_reservedSMEM_offset_0_alias, 0, 64
	.other		__nv_reservedSMEM_offset_0_alias,@"STO_CUDA_RESERVED_SHARED STV_DEFAULT"
__nv_reservedSMEM_offset_0_alias:
	.zero		0
	.zero		64


//--------------------- .nv.constant0._Z26nppiCompare_32f_C1R_kernelPKfiS0_iPhiii8NppCmpOp --------------------------
	.section	.nv.constant0._Z26nppiCompare_32f_C1R_kernelPKfiS0_iPhiii8NppCmpOp,"a",@progbits
	.sectionflags	@""
	.align	4
.nv.constant0._Z26nppiCompare_32f_C1R_kernelPKfiS0_iPhiii8NppCmpOp:
	.zero		952


//--------------------- .nv.constant0._Z26nppiCompare_16u_C1R_kernelPKtiS0_iPhiii8NppCmpOp --------------------------
	.section	.nv.constant0._Z26nppiCompare_16u_C1R_kernelPKtiS0_iPhiii8NppCmpOp,"a",@progbits
	.sectionflags	@""
	.align	4
.nv.constant0._Z26nppiCompare_16u_C1R_kernelPKtiS0_iPhiii8NppCmpOp:
	.zero		952


//--------------------- .nv.constant0._Z25nppiCompare_8u_C1R_kernelPKhiS0_iPhiii8NppCmpOp --------------------------
	.section	.nv.constant0._Z25nppiCompare_8u_C1R_kernelPKhiS0_iPhiii8NppCmpOp,"a",@progbits
	.sectionflags	@""
	.align	4
.nv.constant0._Z25nppiCompare_8u_C1R_kernelPKhiS0_iPhiii8NppCmpOp:
	.zero		952


//--------------------- SYMBOLS --------------------------

	.type		.nv.reservedSmem.offset0,@object
	.size		.nv.reservedSmem.offset0,0x4
